//
// Generated by NVIDIA NVVM Compiler
//
// Compiler Build ID: CL-36424714
// Cuda compilation tools, release 13.0, V13.0.88
// Based on NVVM 20.0.0
//

.version 9.0
.target sm_100
.address_size 64

	// .globl	_Z13swiglu_kernelPKfPfi

.visible .entry _Z13swiglu_kernelPKfPfi(
	.param .u64 .ptr .align 1 _Z13swiglu_kernelPKfPfi_param_0,
	.param .u64 .ptr .align 1 _Z13swiglu_kernelPKfPfi_param_1,
	.param .u32 _Z13swiglu_kernelPKfPfi_param_2
)
{
	.reg .pred 	%p<2>;
	.reg .b32 	%r<6>;
	.reg .b32 	%f<8>;
	.reg .b64 	%rd<10>;

	ld.param.u64 	%rd1, [_Z13swiglu_kernelPKfPfi_param_0];
	ld.param.u64 	%rd2, [_Z13swiglu_kernelPKfPfi_param_1];
	ld.param.u32 	%r2, [_Z13swiglu_kernelPKfPfi_param_2];
	mov.u32 	%r3, %ntid.x;
	mov.u32 	%r4, %ctaid.x;
	mov.u32 	%r5, %tid.x;
	mad.lo.s32 	%r1, %r3, %r4, %r5;
	setp.ge.s32 	%p1, %r1, %r2;
	@%p1 bra 	$L__BB0_2;
	cvta.to.global.u64 	%rd3, %rd1;
	cvta.to.global.u64 	%rd4, %rd2;
	mul.wide.s32 	%rd5, %r1, 4;
	add.s64 	%rd6, %rd3, %rd5;
	ld.global.f32 	%f1, [%rd6];
	mul.wide.s32 	%rd7, %r2, 4;
	add.s64 	%rd8, %rd6, %rd7;
	ld.global.f32 	%f2, [%rd8];
	mul.f32 	%f3, %f1, 0fBFB8AA3B;
	ex2.approx.f32 	%f4, %f3;
	add.f32 	%f5, %f4, 0f3F800000;
	div.rn.f32 	%f6, %f1, %f5;
	mul.f32 	%f7, %f2, %f6;
	add.s64 	%rd9, %rd4, %rd5;
	st.global.f32 	[%rd9], %f7;
$L__BB0_2:
	ret;

}


// ===== COMPILED SASS (sm_100) =====

	.target	sm_100

	.elftype	@"ET_EXEC"


//--------------------- .note.nv.tkinfo           --------------------------
	.section	.note.nv.tkinfo,"",@"SHT_NOTE"
	.sectionflags	@"SHF_NOTE_NV_TKINFO"
	.tkinfo
        /*0018*/ 	.word	0x00000002
        /*0030*/ 	.string	""
        /*0030*/ 	.string	"ptxas"
        /*0030*/ 	.string	"Cuda compilation tools, release 13.0, V13.0.88"
        /*0030*/ 	.string	"Build cuda_13.0.r13.0/compiler.36424714_0"
        /*0030*/ 	.string	"-arch sm_100 -m 64 "



//--------------------- .note.nv.cuinfo           --------------------------
	.section	.note.nv.cuinfo,"",@"SHT_NOTE"
	.sectionflags	@"SHF_NOTE_NV_CUINFO"
        /*0018*/ 	.short	0x0002
        /*001a*/ 	.short	0x0064
        /*001c*/ 	.short	0x0082
	.zero		2


//--------------------- .nv.info                  --------------------------
	.section	.nv.info,"",@"SHT_CUDA_INFO"
	.align	4


	//----- nvinfo : EIATTR_REGCOUNT
	.align		4
        /*0000*/ 	.byte	0x04, 0x2f
        /*0002*/ 	.short	(.L_1 - .L_0)
	.align		4
.L_0:
        /*0004*/ 	.word	index@(_Z13swiglu_kernelPKfPfi)
        /*0008*/ 	.word	0x00000010


	//----- nvinfo : EIATTR_FRAME_SIZE
	.align		4
.L_1:
        /*000c*/ 	.byte	0x04, 0x11
        /*000e*/ 	.short	(.L_3 - .L_2)
	.align		4
.L_2:
        /*0010*/ 	.word	index@($__internal_0_$__cuda_sm3x_div_rn_noftz_f32_slowpath)
        /*0014*/ 	.word	0x00000000


	//----- nvinfo : EIATTR_FRAME_SIZE
	.align		4
.L_3:
        /*0018*/ 	.byte	0x04, 0x11
        /*001a*/ 	.short	(.L_5 - .L_4)
	.align		4
.L_4:
        /*001c*/ 	.word	index@(_Z13swiglu_kernelPKfPfi)
        /*0020*/ 	.word	0x00000000


	//----- nvinfo : EIATTR_MIN_STACK_SIZE
	.align		4
.L_5:
        /*0024*/ 	.byte	0x04, 0x12
        /*0026*/ 	.short	(.L_7 - .L_6)
	.align		4
.L_6:
        /*0028*/ 	.word	index@(_Z13swiglu_kernelPKfPfi)
        /*002c*/ 	.word	0x00000000
.L_7:


//--------------------- .nv.compat                --------------------------
	.section	.nv.compat,"",@"SHT_CUDA_COMPAT_INFO"
	.align	4
        /*0000*/ 	.byte	0x02, 0x09, 0x00, 0x00, 0x02, 0x02, 0x01, 0x00, 0x02, 0x05, 0x05, 0x00, 0x03, 0x07, 0x01, 0x01
        /*0010*/ 	.byte	0x02, 0x03, 0x00, 0x00, 0x02, 0x06, 0x01, 0x00, 0x04, 0x0b, 0x08, 0x00, 0x01, 0x00, 0x00, 0x00
        /*0020*/ 	.byte	0x00, 0x00, 0x00, 0x00


//--------------------- .nv.info._Z13swiglu_kernelPKfPfi --------------------------
	.section	.nv.info._Z13swiglu_kernelPKfPfi,"",@"SHT_CUDA_INFO"
	.sectionflags	@""
	.align	4


	//----- nvinfo : EIATTR_CUDA_API_VERSION
	.align		4
        /*0000*/ 	.byte	0x04, 0x37
        /*0002*/ 	.short	(.L_9 - .L_8)
.L_8:
        /*0004*/ 	.word	0x00000082


	//----- nvinfo : EIATTR_KPARAM_INFO
	.align		4
.L_9:
        /*0008*/ 	.byte	0x04, 0x17
        /*000a*/ 	.short	(.L_11 - .L_10)
.L_10:
        /*000c*/ 	.word	0x00000000
        /*0010*/ 	.short	0x0002
        /*0012*/ 	.short	0x0010
        /*0014*/ 	.byte	0x00, 0xf0, 0x11, 0x00


	//----- nvinfo : EIATTR_KPARAM_INFO
	.align		4
.L_11:
        /*0018*/ 	.byte	0x04, 0x17
        /*001a*/ 	.short	(.L_13 - .L_12)
.L_12:
        /*001c*/ 	.word	0x00000000
        /*0020*/ 	.short	0x0001
        /*0022*/ 	.short	0x0008
        /*0024*/ 	.byte	0x00, 0xf5, 0x21, 0x00


	//----- nvinfo : EIATTR_KPARAM_INFO
	.align		4
.L_13:
        /*0028*/ 	.byte	0x04, 0x17
        /*002a*/ 	.short	(.L_15 - .L_14)
.L_14:
        /*002c*/ 	.word	0x00000000
        /*0030*/ 	.short	0x0000
        /*0032*/ 	.short	0x0000
        /*0034*/ 	.byte	0x00, 0xf5, 0x21, 0x00


	//----- nvinfo : EIATTR_SPARSE_MMA_MASK
	.align		4
.L_15:
        /*0038*/ 	.byte	0x03, 0x50
        /*003a*/ 	.short	0x0000


	//----- nvinfo : EIATTR_MAXREG_COUNT
	.align		4
        /*003c*/ 	.byte	0x03, 0x1b
        /*003e*/ 	.short	0x00ff


	//----- nvinfo : EIATTR_MERCURY_ISA_VERSION
	.align		4
        /*0040*/ 	.byte	0x03, 0x5f
        /*0042*/ 	.short	0x0101


	//----- nvinfo : EIATTR_VRC_CTA_INIT_COUNT
	.align		4
        /*0044*/ 	.byte	0x02, 0x4a
	.zero		1
	.zero		1


	//----- nvinfo : EIATTR_EXIT_INSTR_OFFSETS
	.align		4
        /*0048*/ 	.byte	0x04, 0x1c
        /*004a*/ 	.short	(.L_17 - .L_16)


	//   ....[0]....
.L_16:
        /*004c*/ 	.word	0x00000070


	//   ....[1]....
        /*0050*/ 	.word	0x00000250


	//----- nvinfo : EIATTR_CRS_STACK_SIZE
	.align		4
.L_17:
        /*0054*/ 	.byte	0x04, 0x1e
        /*0056*/ 	.short	(.L_19 - .L_18)
.L_18:
        /*0058*/ 	.word	0x00000000


	//----- nvinfo : EIATTR_CBANK_PARAM_SIZE
	.align		4
.L_19:
        /*005c*/ 	.byte	0x03, 0x19
        /*005e*/ 	.short	0x0014


	//----- nvinfo : EIATTR_PARAM_CBANK
	.align		4
        /*0060*/ 	.byte	0x04, 0x0a
        /*0062*/ 	.short	(.L_21 - .L_20)
	.align		4
.L_20:
        /*0064*/ 	.word	index@(.nv.constant0._Z13swiglu_kernelPKfPfi)
        /*0068*/ 	.short	0x0380
        /*006a*/ 	.short	0x0014


	//----- nvinfo : EIATTR_SW_WAR
	.align		4
.L_21:
        /*006c*/ 	.byte	0x04, 0x36
        /*006e*/ 	.short	(.L_23 - .L_22)
.L_22:
        /*0070*/ 	.word	0x00000008
.L_23:


//--------------------- .nv.callgraph             --------------------------
	.section	.nv.callgraph,"",@"SHT_CUDA_CALLGRAPH"
	.align	4
	.sectionentsize	8
	.align		4
        /*0000*/ 	.word	0x00000000
	.align		4
        /*0004*/ 	.word	0xffffffff
	.align		4
        /*0008*/ 	.word	0x00000000
	.align		4
        /*000c*/ 	.word	0xfffffffe
	.align		4
        /*0010*/ 	.word	0x00000000
	.align		4
        /*0014*/ 	.word	0xfffffffd
	.align		4
        /*0018*/ 	.word	0x00000000
	.align		4
        /*001c*/ 	.word	0xfffffffc


//--------------------- .text._Z13swiglu_kernelPKfPfi --------------------------
	.section	.text._Z13swiglu_kernelPKfPfi,"ax",@progbits
	.align	128
        .global         _Z13swiglu_kernelPKfPfi
        .type           _Z13swiglu_kernelPKfPfi,@function
        .size           _Z13swiglu_kernelPKfPfi,(.L_x_14 - _Z13swiglu_kernelPKfPfi)
        .other          _Z13swiglu_kernelPKfPfi,@"STO_CUDA_ENTRY STV_DEFAULT"
_Z13swiglu_kernelPKfPfi:
.text._Z13swiglu_kernelPKfPfi:
[----:B------:R-:W-:Y:S01]  /*0000*/  LDC R1, c[0x0][0x37c] ;  /* 0x0000df00ff017b82 */ /* 0x000fe20000000800 */
[----:B------:R-:W0:Y:S07]  /*0010*/  S2R R2, SR_CTAID.X ;  /* 0x0000000000027919 */ /* 0x000e2e0000002500 */
[----:B------:R-:W1:Y:S01]  /*0020*/  LDC R5, c[0x0][0x390] ;  /* 0x0000e400ff057b82 */ /* 0x000e620000000800 */
[----:B------:R-:W0:Y:S01]  /*0030*/  LDCU UR4, c[0x0][0x360] ;  /* 0x00006c00ff0477ac */ /* 0x000e220008000800 */
[----:B------:R-:W0:Y:S02]  /*0040*/  S2R R3, SR_TID.X ;  /* 0x0000000000037919 */ /* 0x000e240000002100 */
[----:B0-----:R-:W-:-:S05]  /*0050*/  IMAD R2, R2, UR4, R3 ;  /* 0x0000000402027c24 */ /* 0x001fca000f8e0203 */
[----:B-1----:R-:W-:-:S13]  /*0060*/  ISETP.GE.AND P0, PT, R2, R5, PT ;  /* 0x000000050200720c */ /* 0x002fda0003f06270 */
[----:B------:R-:W-:Y:S05]  /*0070*/  @P0 EXIT ;  /* 0x000000000000094d */ /* 0x000fea0003800000 */
[----:B------:R-:W0:Y:S01]  /*0080*/  LDC.64 R6, c[0x0][0x380] ;  /* 0x0000e000ff067b82 */ /* 0x000e220000000a00 */
[----:B------:R-:W1:Y:S01]  /*0090*/  LDCU.64 UR4, c[0x0][0x358] ;  /* 0x00006b00ff0477ac */ /* 0x000e620008000a00 */
[----:B0-----:R-:W-:-:S05]  /*00a0*/  IMAD.WIDE R6, R2, 0x4, R6 ;  /* 0x0000000402067825 */ /* 0x001fca00078e0206 */
[----:B-1----:R-:W2:Y:S01]  /*00b0*/  LDG.E R0, desc[UR4][R6.64] ;  /* 0x0000000406007981 */ /* 0x002ea2000c1e1900 */
[----:B------:R-:W-:Y:S01]  /*00c0*/  IMAD.WIDE R4, R5, 0x4, R6 ;  /* 0x0000000405047825 */ /* 0x000fe200078e0206 */
[----:B------:R-:W-:Y:S05]  /*00d0*/  BSSY.RECONVERGENT B0, `(.L_x_0) ;  /* 0x0000013000007945 */ /* 0x000fea0003800200 */
[----:B------:R0:W5:Y:S01]  /*00e0*/  LDG.E R4, desc[UR4][R4.64] ;  /* 0x0000000404047981 */ /* 0x000162000c1e1900 */
[----:B--2---:R-:W-:-:S05]  /*00f0*/  FMUL R3, R0, -1.4426950216293334961 ;  /* 0xbfb8aa3b00037820 */ /* 0x004fca0000400000 */
[----:B------:R-:W-:-:S13]  /*0100*/  FSETP.GEU.AND P0, PT, R3, -126, PT ;  /* 0xc2fc00000300780b */ /* 0x000fda0003f0e000 */
[----:B------:R-:W-:-:S04]  /*0110*/  @!P0 FMUL R3, R3, 0.5 ;  /* 0x3f00000003038820 */ /* 0x000fc80000400000 */
[----:B------:R-:W1:Y:S02]  /*0120*/  MUFU.EX2 R8, R3 ;  /* 0x0000000300087308 */ /* 0x000e640000000800 */
[----:B-1----:R-:W-:-:S04]  /*0130*/  @!P0 FMUL R8, R8, R8 ;  /* 0x0000000808088220 */ /* 0x002fc80000400000 */
[----:B------:R-:W-:-:S04]  /*0140*/  FADD R3, R8, 1 ;  /* 0x3f80000008037421 */ /* 0x000fc80000000000 */
[----:B------:R-:W1:Y:S08]  /*0150*/  MUFU.RCP R8, R3 ;  /* 0x0000000300087308 */ /* 0x000e700000001000 */
[----:B------:R-:W2:Y:S01]  /*0160*/  FCHK P0, R0, R3 ;  /* 0x0000000300007302 */ /* 0x000ea20000000000 */
[----:B-1----:R-:W-:-:S04]  /*0170*/  FFMA R9, -R3, R8, 1 ;  /* 0x3f80000003097423 */ /* 0x002fc80000000108 */
[----:B------:R-:W-:-:S04]  /*0180*/  FFMA R9, R8, R9, R8 ;  /* 0x0000000908097223 */ /* 0x000fc80000000008 */
[----:B------:R-:W-:-:S04]  /*0190*/  FFMA R6, R0, R9, RZ ;  /* 0x0000000900067223 */ /* 0x000fc800000000ff */
[----:B0-----:R-:W-:-:S04]  /*01a0*/  FFMA R5, -R3, R6, R0 ;  /* 0x0000000603057223 */ /* 0x001fc80000000100 */
[----:B------:R-:W-:Y:S01]  /*01b0*/  FFMA R5, R9, R5, R6 ;  /* 0x0000000509057223 */ /* 0x000fe20000000006 */
[----:B--2---:R-:W-:Y:S06]  /*01c0*/  @!P0 BRA `(.L_x_1) ;  /* 0x00000000000c8947 */ /* 0x004fec0003800000 */
[----:B------:R-:W-:-:S07]  /*01d0*/  MOV R6, 0x1f0 ;  /* 0x000001f000067802 */ /* 0x000fce0000000f00 */
[----:B-----5:R-:W-:Y:S05]  /*01e0*/  CALL.REL.NOINC `($__internal_0_$__cuda_sm3x_div_rn_noftz_f32_slowpath) ;  /* 0x00000000001c7944 */ /* 0x020fea0003c00000 */
[----:B------:R-:W-:-:S07]  /*01f0*/  IMAD.MOV.U32 R5, RZ, RZ, R0 ;  /* 0x000000ffff057224 */ /* 0x000fce00078e0000 */
.L_x_1:
[----:B------:R-:W-:Y:S05]  /*0200*/  BSYNC.RECONVERGENT B0 ;  /* 0x0000000000007941 */ /* 0x000fea0003800200 */
.L_x_0:
[----:B------:R-:W0:Y:S01]  /*0210*/  LDC.64 R6, c[0x0][0x388] ;  /* 0x0000e200ff067b82 */ /* 0x000e220000000a00 */
[----:B-----5:R-:W-:Y:S01]  /*0220*/  FMUL R5, R4, R5 ;  /* 0x0000000504057220 */ /* 0x020fe20000400000 */
[----:B0-----:R-:W-:-:S05]  /*0230*/  IMAD.WIDE R2, R2, 0x4, R6 ;  /* 0x0000000402027825 */ /* 0x001fca00078e0206 */
[----:B------:R-:W-:Y:S01]  /*0240*/  STG.E desc[UR4][R2.64], R5 ;  /* 0x0000000502007986 */ /* 0x000fe2000c101904 */
[----:B------:R-:W-:Y:S05]  /*0250*/  EXIT ;  /* 0x000000000000794d */ /* 0x000fea0003800000 */
        .weak           $__internal_0_$__cuda_sm3x_div_rn_noftz_f32_slowpath
        .type           $__internal_0_$__cuda_sm3x_div_rn_noftz_f32_slowpath,@function
        .size           $__internal_0_$__cuda_sm3x_div_rn_noftz_f32_slowpath,(.L_x_14 - $__internal_0_$__cuda_sm3x_div_rn_noftz_f32_slowpath)
$__internal_0_$__cuda_sm3x_div_rn_noftz_f32_slowpath:
[--C-:B------:R-:W-:Y:S01]  /*0260*/  SHF.R.U32.HI R7, RZ, 0x17, R3.reuse ;  /* 0x00000017ff077819 */ /* 0x100fe20000011603 */
[----:B------:R-:W-:Y:S01]  /*0270*/  BSSY.RECONVERGENT B1, `(.L_x_2) ;  /* 0x0000064000017945 */ /* 0x000fe20003800200 */
[--C-:B------:R-:W-:Y:S01]  /*0280*/  SHF.R.U32.HI R5, RZ, 0x17, R0.reuse ;  /* 0x00000017ff057819 */ /* 0x100fe20000011600 */
[----:B------:R-:W-:Y:S01]  /*0290*/  IMAD.MOV.U32 R8, RZ, RZ, R0 ;  /* 0x000000ffff087224 */ /* 0x000fe200078e0000 */
[----:B------:R-:W-:Y:S01]  /*02a0*/  LOP3.LUT R7, R7, 0xff, RZ, 0xc0, !PT ;  /* 0x000000ff07077812 */ /* 0x000fe200078ec0ff */
[----:B------:R-:W-:Y:S01]  /*02b0*/  IMAD.MOV.U32 R9, RZ, RZ, R3 ;  /* 0x000000ffff097224 */ /* 0x000fe200078e0003 */
[----:B------:R-:W-:-:S03]  /*02c0*/  LOP3.LUT R5, R5, 0xff, RZ, 0xc0, !PT ;  /* 0x000000ff05057812 */ /* 0x000fc600078ec0ff */
[----:B------:R-:W-:Y:S02]  /*02d0*/  VIADD R12, R7, 0xffffffff ;  /* 0xffffffff070c7836 */ /* 0x000fe40000000000 */
[----:B------:R-:W-:-:S03]  /*02e0*/  VIADD R11, R5, 0xffffffff ;  /* 0xffffffff050b7836 */ /* 0x000fc60000000000 */
[----:B------:R-:W-:-:S04]  /*02f0*/  ISETP.GT.U32.AND P0, PT, R12, 0xfd, PT ;  /* 0x000000fd0c00780c */ /* 0x000fc80003f04070 */
[----:B------:R-:W-:-:S13]  /*0300*/  ISETP.GT.U32.OR P0, PT, R11, 0xfd, P0 ;  /* 0x000000fd0b00780c */ /* 0x000fda0000704470 */
[----:B------:R-:W-:Y:S01]  /*0310*/  @!P0 IMAD.MOV.U32 R10, RZ, RZ, RZ ;  /* 0x000000ffff0a8224 */ /* 0x000fe200078e00ff */
[----:B------:R-:W-:Y:S06]  /*0320*/  @!P0 BRA `(.L_x_3) ;  /* 0x00000000005c8947 */ /* 0x000fec0003800000 */
[----:B------:R-:W-:Y:S02]  /*0330*/  FSETP.GTU.FTZ.AND P0, PT, |R0|, +INF , PT ;  /* 0x7f8000000000780b */ /* 0x000fe40003f1c200 */
[----:B------:R-:W-:-:S04]  /*0340*/  FSETP.GTU.FTZ.AND P1, PT, |R3|, +INF , PT ;  /* 0x7f8000000300780b */ /* 0x000fc80003f3c200 */
[----:B------:R-:W-:-:S13]  /*0350*/  PLOP3.LUT P0, PT, P0, P1, PT, 0xf8, 0x8f ;  /* 0x00000000008f781c */ /* 0x000fda0000703f70 */
[----:B------:R-:W-:Y:S05]  /*0360*/  @P0 BRA `(.L_x_4) ;  /* 0x00000004004c0947 */ /* 0x000fea0003800000 */
[----:B------:R-:W-:-:S13]  /*0370*/  LOP3.LUT P0, RZ, R9, 0x7fffffff, R8, 0xc8, !PT ;  /* 0x7fffffff09ff7812 */ /* 0x000fda000780c808 */
[----:B------:R-:W-:Y:S05]  /*0380*/  @!P0 BRA `(.L_x_5) ;  /* 0x00000004003c8947 */ /* 0x000fea0003800000 */
[C---:B------:R-:W-:Y:S02]  /*0390*/  FSETP.NEU.FTZ.AND P2, PT, |R0|.reuse, +INF , PT ;  /* 0x7f8000000000780b */ /* 0x040fe40003f5d200 */
[----:B------:R-:W-:Y:S02]  /*03a0*/  FSETP.NEU.FTZ.AND P1, PT, |R3|, +INF , PT ;  /* 0x7f8000000300780b */ /* 0x000fe40003f3d200 */
[----:B------:R-:W-:-:S11]  /*03b0*/  FSETP.NEU.FTZ.AND P0, PT, |R0|, +INF , PT ;  /* 0x7f8000000000780b */ /* 0x000fd60003f1d200 */
[----:B------:R-:W-:Y:S05]  /*03c0*/  @!P1 BRA !P2, `(.L_x_5) ;  /* 0x00000004002c9947 */ /* 0x000fea0005000000 */
[----:B------:R-:W-:-:S04]  /*03d0*/  LOP3.LUT P2, RZ, R8, 0x7fffffff, RZ, 0xc0, !PT ;  /* 0x7fffffff08ff7812 */ /* 0x000fc8000784c0ff */
[----:B------:R-:W-:-:S13]  /*03e0*/  PLOP3.LUT P1, PT, P1, P2, PT, 0x2f, 0xf2 ;  /* 0x0000000000f2781c */ /* 0x000fda0000f24577 */
[----:B------:R-:W-:Y:S05]  /*03f0*/  @P1 BRA `(.L_x_6) ;  /* 0x0000000400181947 */ /* 0x000fea0003800000 */
[----:B------:R-:W-:-:S04]  /*0400*/  LOP3.LUT P1, RZ, R9, 0x7fffffff, RZ, 0xc0, !PT ;  /* 0x7fffffff09ff7812 */ /* 0x000fc8000782c0ff */
[----:B------:R-:W-:-:S13]  /*0410*/  PLOP3.LUT P0, PT, P0, P1, PT, 0x2f, 0xf2 ;  /* 0x0000000000f2781c */ /* 0x000fda0000702577 */
[----:B------:R-:W-:Y:S05]  /*0420*/  @P0 BRA `(.L_x_7) ;  /* 0x0000000400000947 */ /* 0x000fea0003800000 */
[----:B------:R-:W-:Y:S02]  /*0430*/  ISETP.GE.AND P0, PT, R11, RZ, PT ;  /* 0x000000ff0b00720c */ /* 0x000fe40003f06270 */
[----:B------:R-:W-:-:S11]  /*0440*/  ISETP.GE.AND P1, PT, R12, RZ, PT ;  /* 0x000000ff0c00720c */ /* 0x000fd60003f26270 */
[----:B------:R-:W-:Y:S02]  /*0450*/  @P0 IMAD.MOV.U32 R10, RZ, RZ, RZ ;  /* 0x000000ffff0a0224 */ /* 0x000fe400078e00ff */
[----:B------:R-:W-:Y:S01]  /*0460*/  @!P0 FFMA R8, R0, 1.84467440737095516160e+19, RZ ;  /* 0x5f80000000088823 */ /* 0x000fe200000000ff */
[----:B------:R-:W-:Y:S02]  /*0470*/  @!P0 IMAD.MOV.U32 R10, RZ, RZ, -0x40 ;  /* 0xffffffc0ff0a8424 */ /* 0x000fe400078e00ff */
[----:B------:R-:W-:Y:S02]  /*0480*/  @!P1 FFMA R9, R3, 1.84467440737095516160e+19, RZ ;  /* 0x5f80000003099823 */ /* 0x000fe400000000ff */
[----:B------:R-:W-:-:S07]  /*0490*/  @!P1 VIADD R10, R10, 0x40 ;  /* 0x000000400a0a9836 */ /* 0x000fce0000000000 */
.L_x_3:
[----:B------:R-:W-:Y:S01]  /*04a0*/  LEA R0, R7, 0xc0800000, 0x17 ;  /* 0xc080000007007811 */ /* 0x000fe200078eb8ff */
[----:B------:R-:W-:Y:S01]  /*04b0*/  VIADD R5, R5, 0xffffff81 ;  /* 0xffffff8105057836 */ /* 0x000fe20000000000 */
[----:B------:R-:W-:Y:S03]  /*04c0*/  BSSY.RECONVERGENT B2, `(.L_x_8) ;  /* 0x0000035000027945 */ /* 0x000fe60003800200 */
[----:B------:R-:W-:Y:S02]  /*04d0*/  IMAD.IADD R9, R9, 0x1, -R0 ;  /* 0x0000000109097824 */ /* 0x000fe400078e0a00 */
[C---:B------:R-:W-:Y:S01]  /*04e0*/  IMAD R0, R5.reuse, -0x800000, R8 ;  /* 0xff80000005007824 */ /* 0x040fe200078e0208 */
[----:B------:R-:W-:Y:S01]  /*04f0*/  IADD3 R5, PT, PT, R5, 0x7f, -R7 ;  /* 0x0000007f05057810 */ /* 0x000fe20007ffe807 */
[----:B------:R-:W0:Y:S01]  /*0500*/  MUFU.RCP R3, R9 ;  /* 0x0000000900037308 */ /* 0x000e220000001000 */
[----:B------:R-:W-:-:S03]  /*0510*/  FADD.FTZ R11, -R9, -RZ ;  /* 0x800000ff090b7221 */ /* 0x000fc60000010100 */
[----:B------:R-:W-:Y:S02]  /*0520*/  IMAD.IADD R5, R5, 0x1, R10 ;  /* 0x0000000105057824 */ /* 0x000fe400078e020a */
[----:B0-----:R-:W-:-:S04]  /*0530*/  FFMA R12, R3, R11, 1 ;  /* 0x3f800000030c7423 */ /* 0x001fc8000000000b */
[----:B------:R-:W-:-:S04]  /*0540*/  FFMA R12, R3, R12, R3 ;  /* 0x0000000c030c7223 */ /* 0x000fc80000000003 */
[----:B------:R-:W-:-:S04]  /*0550*/  FFMA R3, R0, R12, RZ ;  /* 0x0000000c00037223 */ /* 0x000fc800000000ff */
[----:B------:R-:W-:-:S04]  /*0560*/  FFMA R8, R11, R3, R0 ;  /* 0x000000030b087223 */ /* 0x000fc80000000000 */
[----:B------:R-:W-:-:S04]  /*0570*/  FFMA R13, R12, R8, R3 ;  /* 0x000000080c0d7223 */ /* 0x000fc80000000003 */
[----:B------:R-:W-:-:S04]  /*0580*/  FFMA R8, R11, R13, R0 ;  /* 0x0000000d0b087223 */ /* 0x000fc80000000000 */
[----:B------:R-:W-:-:S05]  /*0590*/  FFMA R0, R12, R8, R13 ;  /* 0x000000080c007223 */ /* 0x000fca000000000d */
[----:B------:R-:W-:-:S04]  /*05a0*/  SHF.R.U32.HI R3, RZ, 0x17, R0 ;  /* 0x00000017ff037819 */ /* 0x000fc80000011600 */
[----:B------:R-:W-:-:S05]  /*05b0*/  LOP3.LUT R3, R3, 0xff, RZ, 0xc0, !PT ;  /* 0x000000ff03037812 */ /* 0x000fca00078ec0ff */
[----:B------:R-:W-:-:S04]  /*05c0*/  IMAD.IADD R7, R3, 0x1, R5 ;  /* 0x0000000103077824 */ /* 0x000fc800078e0205 */
[----:B------:R-:W-:-:S05]  /*05d0*/  VIADD R3, R7, 0xffffffff ;  /* 0xffffffff07037836 */ /* 0x000fca0000000000 */
[----:B------:R-:W-:-:S13]  /*05e0*/  ISETP.GE.U32.AND P0, PT, R3, 0xfe, PT ;  /* 0x000000fe0300780c */ /* 0x000fda0003f06070 */
[----:B------:R-:W-:Y:S05]  /*05f0*/  @!P0 BRA `(.L_x_9) ;  /* 0x0000000000808947 */ /* 0x000fea0003800000 */
[----:B------:R-:W-:-:S13]  /*0600*/  ISETP.GT.AND P0, PT, R7, 0xfe, PT ;  /* 0x000000fe0700780c */ /* 0x000fda0003f04270 */
[----:B------:R-:W-:Y:S05]  /*0610*/  @P0 BRA `(.L_x_10) ;  /* 0x00000000006c0947 */ /* 0x000fea0003800000 */
[----:B------:R-:W-:-:S13]  /*0620*/  ISETP.GE.AND P0, PT, R7, 0x1, PT ;  /* 0x000000010700780c */ /* 0x000fda0003f06270 */
[----:B------:R-:W-:Y:S05]  /*0630*/  @P0 BRA `(.L_x_11) ;  /* 0x0000000000740947 */ /* 0x000fea0003800000 */
[----:B------:R-:W-:Y:S02]  /*0640*/  ISETP.GE.AND P0, PT, R7, -0x18, PT ;  /* 0xffffffe80700780c */ /* 0x000fe40003f06270 */
[----:B------:R-:W-:-:S11]  /*0650*/  LOP3.LUT R0, R0, 0x80000000, RZ, 0xc0, !PT ;  /* 0x8000000000007812 */ /* 0x000fd600078ec0ff */
[----:B------:R-:W-:Y:S05]  /*0660*/  @!P0 BRA `(.L_x_11) ;  /* 0x0000000000688947 */ /* 0x000fea0003800000 */
[CC--:B------:R-:W-:Y:S01]  /*0670*/  FFMA.RZ R3, R12.reuse, R8.reuse, R13 ;  /* 0x000000080c037223 */ /* 0x0c0fe2000000c00d */
[C---:B------:R-:W-:Y:S01]  /*0680*/  VIADD R10, R7.reuse, 0x20 ;  /* 0x00000020070a7836 */ /* 0x040fe20000000000 */
[C---:B------:R-:W-:Y:S02]  /*0690*/  ISETP.NE.AND P2, PT, R7.reuse, RZ, PT ;  /* 0x000000ff0700720c */ /* 0x040fe40003f45270 */
[----:B------:R-:W-:Y:S01]  /*06a0*/  ISETP.NE.AND P1, PT, R7, RZ, PT ;  /* 0x000000ff0700720c */ /* 0x000fe20003f25270 */
[----:B------:R-:W-:Y:S01]  /*06b0*/  IMAD.MOV R7, RZ, RZ, -R7 ;  /* 0x000000ffff077224 */ /* 0x000fe200078e0a07 */
[----:B------:R-:W-:Y:S01]  /*06c0*/  LOP3.LUT R5, R3, 0x7fffff, RZ, 0xc0, !PT ;  /* 0x007fffff03057812 */ /* 0x000fe200078ec0ff */
[CCC-:B------:R-:W-:Y:S01]  /*06d0*/  FFMA.RP R3, R12.reuse, R8.reuse, R13.reuse ;  /* 0x000000080c037223 */ /* 0x1c0fe2000000800d */
[----:B------:R-:W-:Y:S02]  /*06e0*/  FFMA.RM R8, R12, R8, R13 ;  /* 0x000000080c087223 */ /* 0x000fe4000000400d */
[----:B------:R-:W-:-:S03]  /*06f0*/  LOP3.LUT R5, R5, 0x800000, RZ, 0xfc, !PT ;  /* 0x0080000005057812 */ /* 0x000fc600078efcff */
[----:B------:R-:W-:Y:S02]  /*0700*/  FSETP.NEU.FTZ.AND P0, PT, R3, R8, PT ;  /* 0x000000080300720b */ /* 0x000fe40003f1d000 */
[----:B------:R-:W-:Y:S02]  /*0710*/  SHF.L.U32 R10, R5, R10, RZ ;  /* 0x0000000a050a7219 */ /* 0x000fe400000006ff */
[----:B------:R-:W-:Y:S02]  /*0720*/  SEL R8, R7, RZ, P2 ;  /* 0x000000ff07087207 */ /* 0x000fe40001000000 */
[----:B------:R-:W-:Y:S02]  /*0730*/  ISETP.NE.AND P1, PT, R10, RZ, P1 ;  /* 0x000000ff0a00720c */ /* 0x000fe40000f25270 */
[----:B------:R-:W-:Y:S02]  /*0740*/  SHF.R.U32.HI R8, RZ, R8, R5 ;  /* 0x00000008ff087219 */ /* 0x000fe40000011605 */
[----:B------:R-:W-:-:S02]  /*0750*/  PLOP3.LUT P0, PT, P0, P1, PT, 0xf8, 0x8f ;  /* 0x00000000008f781c */ /* 0x000fc40000703f70 */
[----:B------:R-:W-:Y:S02]  /*0760*/  SHF.R.U32.HI R10, RZ, 0x1, R8 ;  /* 0x00000001ff0a7819 */ /* 0x000fe40000011608 */
[----:B------:R-:W-:-:S04]  /*0770*/  SEL R3, RZ, 0x1, !P0 ;  /* 0x00000001ff037807 */ /* 0x000fc80004000000 */
[----:B------:R-:W-:-:S04]  /*0780*/  LOP3.LUT R3, R3, 0x1, R10, 0xf8, !PT ;  /* 0x0000000103037812 */ /* 0x000fc800078ef80a */
[----:B------:R-:W-:-:S05]  /*0790*/  LOP3.LUT R3, R3, R8, RZ, 0xc0, !PT ;  /* 0x0000000803037212 */ /* 0x000fca00078ec0ff */
[----:B------:R-:W-:-:S05]  /*07a0*/  IMAD.IADD R3, R10, 0x1, R3 ;  /* 0x000000010a037824 */ /* 0x000fca00078e0203 */
[----:B------:R-:W-:Y:S01]  /*07b0*/  LOP3.LUT R0, R3, R0, RZ, 0xfc, !PT ;  /* 0x0000000003007212 */ /* 0x000fe200078efcff */
[----:B------:R-:W-:Y:S06]  /*07c0*/  BRA `(.L_x_11) ;  /* 0x0000000000107947 */ /* 0x000fec0003800000 */
.L_x_10:
[----:B------:R-:W-:-:S04]  /*07d0*/  LOP3.LUT R0, R0, 0x80000000, RZ, 0xc0, !PT ;  /* 0x8000000000007812 */ /* 0x000fc800078ec0ff */
[----:B------:R-:W-:Y:S01]  /*07e0*/  LOP3.LUT R0, R0, 0x7f800000, RZ, 0xfc, !PT ;  /* 0x7f80000000007812 */ /* 0x000fe200078efcff */
[----:B------:R-:W-:Y:S06]  /*07f0*/  BRA `(.L_x_11) ;  /* 0x0000000000047947 */ /* 0x000fec0003800000 */
.L_x_9:
[----:B------:R-:W-:-:S07]  /*0800*/  IMAD R0, R5, 0x800000, R0 ;  /* 0x0080000005007824 */ /* 0x000fce00078e0200 */
.L_x_11:
[----:B------:R-:W-:Y:S05]  /*0810*/  BSYNC.RECONVERGENT B2 ;  /* 0x0000000000027941 */ /* 0x000fea0003800200 */
.L_x_8:
[----:B------:R-:W-:Y:S05]  /*0820*/  BRA `(.L_x_12) ;  /* 0x0000000000207947 */ /* 0x000fea0003800000 */
.L_x_7:
[----:B------:R-:W-:-:S04]  /*0830*/  LOP3.LUT R0, R9, 0x80000000, R8, 0x48, !PT ;  /* 0x8000000009007812 */ /* 0x000fc800078e4808 */
[----:B------:R-:W-:Y:S01]  /*0840*/  LOP3.LUT R0, R0, 0x7f800000, RZ, 0xfc, !PT ;  /* 0x7f80000000007812 */ /* 0x000fe200078efcff */
[----:B------:R-:W-:Y:S06]  /*0850*/  BRA `(.L_x_12) ;  /* 0x0000000000147947 */ /* 0x000fec0003800000 */
.L_x_6:
[----:B------:R-:W-:Y:S01]  /*0860*/  LOP3.LUT R0, R9, 0x80000000, R8, 0x48, !PT ;  /* 0x8000000009007812 */ /* 0x000fe200078e4808 */
[----:B------:R-:W-:Y:S06]  /*0870*/  BRA `(.L_x_12) ;  /* 0x00000000000c7947 */ /* 0x000fec0003800000 */
.L_x_5:
[----:B------:R-:W0:Y:S01]  /*0880*/  MUFU.RSQ R0, -QNAN ;  /* 0xffc0000000007908 */ /* 0x000e220000001400 */
[----:B------:R-:W-:Y:S05]  /*0890*/  BRA `(.L_x_12) ;  /* 0x0000000000047947 */ /* 0x000fea0003800000 */
.L_x_4:
[----:B------:R-:W-:-:S07]  /*08a0*/  FADD.FTZ R0, R0, R3 ;  /* 0x0000000300007221 */ /* 0x000fce0000010000 */
.L_x_12:
[----:B------:R-:W-:Y:S05]  /*08b0*/  BSYNC.RECONVERGENT B1 ;  /* 0x0000000000017941 */ /* 0x000fea0003800200 */
.L_x_2:
[----:B------:R-:W-:-:S04]  /*08c0*/  IMAD.MOV.U32 R7, RZ, RZ, 0x0 ;  /* 0x00000000ff077424 */ /* 0x000fc800078e00ff */
[----:B0-----:R-:W-:Y:S05]  /*08d0*/  RET.REL.NODEC R6 `(_Z13swiglu_kernelPKfPfi) ;  /* 0xfffffff406c87950 */ /* 0x001fea0003c3ffff */
.L_x_13:
[----:B------:R-:W-:-:S00]  /*08e0*/  BRA `(.L_x_13) ;  /* 0xfffffffc00fc7947 */ /* 0x000fc0000383ffff */
[----:B------:R-:W-:-:S00]  /*08f0*/  NOP ;  /* 0x0000000000007918 */ /* 0x000fc00000000000 */
        /* <DEDUP_REMOVED lines=8> */
.L_x_14:


//--------------------- .nv.shared.reserved.0     --------------------------
	.section	.nv.shared.reserved.0,"aw",@nobits
	.weak		__nv_reservedSMEM_offset_0_alias
	.size		__nv_reservedSMEM_offset_0_alias, 0, 64
	.other		__nv_reservedSMEM_offset_0_alias,@"STO_CUDA_RESERVED_SHARED STV_DEFAULT"
__nv_reservedSMEM_offset_0_alias:
	.zero		0
	.zero		64


//--------------------- .nv.constant0._Z13swiglu_kernelPKfPfi --------------------------
	.section	.nv.constant0._Z13swiglu_kernelPKfPfi,"a",@progbits
	.sectionflags	@""
	.align	4
.nv.constant0._Z13swiglu_kernelPKfPfi:
	.zero		916


//--------------------- SYMBOLS --------------------------

	.type		.nv.reservedSmem.offset0,@object
	.size		.nv.reservedSmem.offset0,0x4
